	.headerflags	@"EF_CUDA_TEXMODE_UNIFIED EF_CUDA_64BIT_ADDRESS EF_CUDA_ACCELERATORS EF_CUDA_SM90 EF_CUDA_VIRTUAL_SM(EF_CUDA_SM90)"
	.elftype	@"ET_EXEC"


//--------------------- .nv.info                  --------------------------
	.section	.nv.info,"",@"SHT_CUDA_INFO"
	.align	4


	//----- nvinfo : EIATTR_REGCOUNT
	.align		4
        /*0000*/ 	.byte	0x04, 0x2f
        /*0002*/ 	.short	(.L_1 - .L_0)
	.align		4
.L_0:
        /*0004*/ 	.word	index@(triton_poi_fused__unsafe_index_add_convolution_mul_sub_9)
        /*0008*/ 	.word	0x0000001e


	//----- nvinfo : EIATTR_MIN_STACK_SIZE
	.align		4
.L_1:
        /*000c*/ 	.byte	0x04, 0x12
        /*000e*/ 	.short	(.L_3 - .L_2)
	.align		4
.L_2:
        /*0010*/ 	.word	index@(triton_poi_fused__unsafe_index_add_convolution_mul_sub_9)
        /*0014*/ 	.word	0x00000000


	//----- nvinfo : EIATTR_FRAME_SIZE
	.align		4
.L_3:
        /*0018*/ 	.byte	0x04, 0x11
        /*001a*/ 	.short	(.L_5 - .L_4)
	.align		4
.L_4:
        /*001c*/ 	.word	index@(triton_poi_fused__unsafe_index_add_convolution_mul_sub_9)
        /*0020*/ 	.word	0x00000000


	//----- nvinfo : EIATTR_MIN_STACK_SIZE
	.align		4
.L_5:
        /*0024*/ 	.byte	0x04, 0x12
        /*0026*/ 	.short	(.L_7 - .L_6)
	.align		4
.L_6:
        /*0028*/ 	.word	index@(triton_poi_fused__unsafe_index_add_convolution_mul_sub_9)
        /*002c*/ 	.word	0x00000000
.L_7:


//--------------------- .nv.info.triton_poi_fused__unsafe_index_add_convolution_mul_sub_9 --------------------------
	.section	.nv.info.triton_poi_fused__unsafe_index_add_convolution_mul_sub_9,"",@"SHT_CUDA_INFO"
	.sectionflags	@""
	.align	4


	//----- nvinfo : EIATTR_CUDA_API_VERSION
	.align		4
        /*0000*/ 	.byte	0x04, 0x37
        /*0002*/ 	.short	(.L_9 - .L_8)
.L_8:
        /*0004*/ 	.word	0x0000007c


	//----- nvinfo : EIATTR_KPARAM_INFO
	.align		4
.L_9:
        /*0008*/ 	.byte	0x04, 0x17
        /*000a*/ 	.short	(.L_11 - .L_10)
.L_10:
        /*000c*/ 	.word	0x00000000
        /*0010*/ 	.short	0x0009
        /*0012*/ 	.short	0x0048
        /*0014*/ 	.byte	0x00, 0xf0, 0x11, 0x00


	//----- nvinfo : EIATTR_KPARAM_INFO
	.align		4
.L_11:
        /*0018*/ 	.byte	0x04, 0x17
        /*001a*/ 	.short	(.L_13 - .L_12)
.L_12:
        /*001c*/ 	.word	0x00000000
        /*0020*/ 	.short	0x0008
        /*0022*/ 	.short	0x0040
        /*0024*/ 	.byte	0x00, 0xf4, 0x21, 0x00


	//----- nvinfo : EIATTR_KPARAM_INFO
	.align		4
.L_13:
        /*0028*/ 	.byte	0x04, 0x17
        /*002a*/ 	.short	(.L_15 - .L_14)
.L_14:
        /*002c*/ 	.word	0x00000000
        /*0030*/ 	.short	0x0007
        /*0032*/ 	.short	0x0038
        /*0034*/ 	.byte	0x00, 0xf4, 0x21, 0x00


	//----- nvinfo : EIATTR_KPARAM_INFO
	.align		4
.L_15:
        /*0038*/ 	.byte	0x04, 0x17
        /*003a*/ 	.short	(.L_17 - .L_16)
.L_16:
        /*003c*/ 	.word	0x00000000
        /*0040*/ 	.short	0x0006
        /*0042*/ 	.short	0x0030
        /*0044*/ 	.byte	0x00, 0xf4, 0x21, 0x00


	//----- nvinfo : EIATTR_KPARAM_INFO
	.align		4
.L_17:
        /*0048*/ 	.byte	0x04, 0x17
        /*004a*/ 	.short	(.L_19 - .L_18)
.L_18:
        /*004c*/ 	.word	0x00000000
        /*0050*/ 	.short	0x0005
        /*0052*/ 	.short	0x0028
        /*0054*/ 	.byte	0x00, 0xf4, 0x21, 0x00


	//----- nvinfo : EIATTR_KPARAM_INFO
	.align		4
.L_19:
        /*0058*/ 	.byte	0x04, 0x17
        /*005a*/ 	.short	(.L_21 - .L_20)
.L_20:
        /*005c*/ 	.word	0x00000000
        /*0060*/ 	.short	0x0004
        /*0062*/ 	.short	0x0020
        /*0064*/ 	.byte	0x00, 0xf4, 0x21, 0x00


	//----- nvinfo : EIATTR_KPARAM_INFO
	.align		4
.L_21:
        /*0068*/ 	.byte	0x04, 0x17
        /*006a*/ 	.short	(.L_23 - .L_22)
.L_22:
        /*006c*/ 	.word	0x00000000
        /*0070*/ 	.short	0x0003
        /*0072*/ 	.short	0x0018
        /*0074*/ 	.byte	0x00, 0xf4, 0x21, 0x00


	//----- nvinfo : EIATTR_KPARAM_INFO
	.align		4
.L_23:
        /*0078*/ 	.byte	0x04, 0x17
        /*007a*/ 	.short	(.L_25 - .L_24)
.L_24:
        /*007c*/ 	.word	0x00000000
        /*0080*/ 	.short	0x0002
        /*0082*/ 	.short	0x0010
        /*0084*/ 	.byte	0x00, 0xf4, 0x21, 0x00


	//----- nvinfo : EIATTR_KPARAM_INFO
	.align		4
.L_25:
        /*0088*/ 	.byte	0x04, 0x17
        /*008a*/ 	.short	(.L_27 - .L_26)
.L_26:
        /*008c*/ 	.word	0x00000000
        /*0090*/ 	.short	0x0001
        /*0092*/ 	.short	0x0008
        /*0094*/ 	.byte	0x00, 0xf4, 0x21, 0x00


	//----- nvinfo : EIATTR_KPARAM_INFO
	.align		4
.L_27:
        /*0098*/ 	.byte	0x04, 0x17
        /*009a*/ 	.short	(.L_29 - .L_28)
.L_28:
        /*009c*/ 	.word	0x00000000
        /*00a0*/ 	.short	0x0000
        /*00a2*/ 	.short	0x0000
        /*00a4*/ 	.byte	0x00, 0xf4, 0x21, 0x00


	//----- nvinfo : EIATTR_SPARSE_MMA_MASK
	.align		4
.L_29:
        /*00a8*/ 	.byte	0x03, 0x50
        /*00aa*/ 	.short	0x0000


	//----- nvinfo : EIATTR_MAXREG_COUNT
	.align		4
        /*00ac*/ 	.byte	0x03, 0x1b
        /*00ae*/ 	.short	0x00ff


	//----- nvinfo : EIATTR_EXIT_INSTR_OFFSETS
	.align		4
        /*00b0*/ 	.byte	0x04, 0x1c
        /*00b2*/ 	.short	(.L_31 - .L_30)


	//   ....[0]....
.L_30:
        /*00b4*/ 	.word	0x000009c0


	//   ....[1]....
        /*00b8*/ 	.word	0x000009e0


	//----- nvinfo : EIATTR_REQNTID
	.align		4
.L_31:
        /*00bc*/ 	.byte	0x04, 0x10
        /*00be*/ 	.short	(.L_33 - .L_32)
.L_32:
        /*00c0*/ 	.word	0x00000080
        /*00c4*/ 	.word	0x00000001
        /*00c8*/ 	.word	0x00000001


	//----- nvinfo : EIATTR_CBANK_PARAM_SIZE
	.align		4
.L_33:
        /*00cc*/ 	.byte	0x03, 0x19
        /*00ce*/ 	.short	0x004c


	//----- nvinfo : EIATTR_PARAM_CBANK
	.align		4
        /*00d0*/ 	.byte	0x04, 0x0a
        /*00d2*/ 	.short	(.L_35 - .L_34)
	.align		4
.L_34:
        /*00d4*/ 	.word	index@(.nv.constant0.triton_poi_fused__unsafe_index_add_convolution_mul_sub_9)
        /*00d8*/ 	.short	0x0210
        /*00da*/ 	.short	0x004c


	//----- nvinfo : EIATTR_SW_WAR
	.align		4
.L_35:
        /*00dc*/ 	.byte	0x04, 0x36
        /*00de*/ 	.short	(.L_37 - .L_36)
.L_36:
        /*00e0*/ 	.word	0x00000008
.L_37:


//--------------------- .nv.callgraph             --------------------------
	.section	.nv.callgraph,"",@"SHT_CUDA_CALLGRAPH"
	.align	4
	.sectionentsize	8
	.align		4
        /*0000*/ 	.word	0x00000000
	.align		4
        /*0004*/ 	.word	0xffffffff
	.align		4
        /*0008*/ 	.word	0x00000000
	.align		4
        /*000c*/ 	.word	0xfffffffe
	.align		4
        /*0010*/ 	.word	0x00000000
	.align		4
        /*0014*/ 	.word	0xfffffffd
	.align		4
        /*0018*/ 	.word	0x00000000
	.align		4
        /*001c*/ 	.word	0xfffffffc


//--------------------- .text.triton_poi_fused__unsafe_index_add_convolution_mul_sub_9 --------------------------
	.section	.text.triton_poi_fused__unsafe_index_add_convolution_mul_sub_9,"ax",@progbits
	.align	128
        .global         triton_poi_fused__unsafe_index_add_convolution_mul_sub_9
        .type           triton_poi_fused__unsafe_index_add_convolution_mul_sub_9,@function
        .size           triton_poi_fused__unsafe_index_add_convolution_mul_sub_9,(.L_x_1 - triton_poi_fused__unsafe_index_add_convolution_mul_sub_9)
        .other          triton_poi_fused__unsafe_index_add_convolution_mul_sub_9,@"STO_CUDA_ENTRY STV_DEFAULT"
triton_poi_fused__unsafe_index_add_convolution_mul_sub_9:
.text.triton_poi_fused__unsafe_index_add_convolution_mul_sub_9:
[----:B------:R-:W0:Y:S01]  /*0000*/  LDC R1, c[0x0][0x28] ;  /* 0x00000a00ff017b82 */ /* 0x000e220000000800 */
[----:B------:R-:W1:Y:S07]  /*0010*/  S2R R0, SR_TID.X ;  /* 0x0000000000007919 */ /* 0x000e6e0000002100 */
[----:B------:R-:W2:Y:S01]  /*0020*/  LDC.64 R18, c[0x0][0x218] ;  /* 0x00008600ff127b82 */ /* 0x000ea20000000a00 */
[----:B------:R-:W-:Y:S01]  /*0030*/  CS2R R16, SRZ ;  /* 0x0000000000107805 */ /* 0x000fe2000001ff00 */
[----:B------:R-:W-:Y:S01]  /*0040*/  ULDC.64 UR4, c[0x0][0x208] ;  /* 0x0000820000047ab9 */ /* 0x000fe20000000a00 */
[----:B------:R-:W3:Y:S05]  /*0050*/  S2R R3, SR_CTAID.X ;  /* 0x0000000000037919 */ /* 0x000eea0000002500 */
[----:B------:R-:W4:Y:S08]  /*0060*/  LDC.64 R6, c[0x0][0x220] ;  /* 0x00008800ff067b82 */ /* 0x000f300000000a00 */
[----:B------:R-:W5:Y:S01]  /*0070*/  LDC.64 R12, c[0x0][0x248] ;  /* 0x00009200ff0c7b82 */ /* 0x000f620000000a00 */
[----:B------:R-:W-:-:S07]  /*0080*/  CS2R R10, SRZ ;  /* 0x00000000000a7805 */ /* 0x000fce000001ff00 */
[----:B------:R-:W4:Y:S01]  /*0090*/  LDC.64 R22, c[0x0][0x238] ;  /* 0x00008e00ff167b82 */ /* 0x000f220000000a00 */
[----:B------:R-:W-:Y:S01]  /*00a0*/  CS2R R14, SRZ ;  /* 0x00000000000e7805 */ /* 0x000fe2000001ff00 */
[----:B------:R-:W-:Y:S01]  /*00b0*/  ULDC.64 UR6, c[0x0][0x228] ;  /* 0x00008a0000067ab9 */ /* 0x000fe20000000a00 */
[----:B-1----:R-:W-:-:S05]  /*00c0*/  IMAD.SHL.U32 R0, R0, 0x2, RZ ;  /* 0x0000000200007824 */ /* 0x002fca00078e00ff */
[----:B------:R-:W-:-:S05]  /*00d0*/  LOP3.LUT R0, R0, 0xfe, RZ, 0xc0, !PT ;  /* 0x000000fe00007812 */ /* 0x000fca00078ec0ff */
[----:B---3--:R-:W-:-:S05]  /*00e0*/  IMAD R2, R3, 0x100, R0 ;  /* 0x0000010003027824 */ /* 0x008fca00078e0200 */
[----:B------:R-:W-:Y:S02]  /*00f0*/  SHF.R.S32.HI R5, RZ, 0x1f, R2 ;  /* 0x0000001fff057819 */ /* 0x000fe40000011402 */
[----:B------:R-:W-:Y:S02]  /*0100*/  ISETP.GE.AND P0, PT, R2, 0x100, PT ;  /* 0x000001000200780c */ /* 0x000fe40003f06270 */
[----:B------:R-:W-:-:S04]  /*0110*/  LEA.HI R0, R5, R2, RZ, 0x2 ;  /* 0x0000000205007211 */ /* 0x000fc800078f10ff */
[----:B------:R-:W-:Y:S02]  /*0120*/  SHF.R.S32.HI R5, RZ, 0x2, R0 ;  /* 0x00000002ff057819 */ /* 0x000fe40000011400 */
[----:B------:R-:W-:Y:S02]  /*0130*/  LOP3.LUT R9, R0, 0xfffffffc, RZ, 0xc0, !PT ;  /* 0xfffffffc00097812 */ /* 0x000fe400078ec0ff */
[----:B------:R-:W-:-:S03]  /*0140*/  LEA.HI R4, R5, R5, RZ, 0x2 ;  /* 0x0000000505047211 */ /* 0x000fc600078f10ff */
[----:B------:R-:W-:Y:S01]  /*0150*/  IMAD.IADD R0, R2, 0x1, -R9 ;  /* 0x0000000102007824 */ /* 0x000fe200078e0a09 */
[----:B------:R-:W-:-:S05]  /*0160*/  LOP3.LUT R4, R4, 0xfffffffc, RZ, 0xc0, !PT ;  /* 0xfffffffc04047812 */ /* 0x000fca00078ec0ff */
[----:B------:R-:W-:-:S04]  /*0170*/  IMAD.IADD R5, R5, 0x1, -R4 ;  /* 0x0000000105057824 */ /* 0x000fc800078e0a04 */
[----:B--2---:R-:W-:Y:S01]  /*0180*/  IMAD.WIDE R18, R5, 0x8, R18 ;  /* 0x0000000805127825 */ /* 0x004fe200078e0212 */
[----:B------:R-:W-:-:S04]  /*0190*/  CS2R R8, SRZ ;  /* 0x0000000000087805 */ /* 0x000fc8000001ff00 */
[----:B------:R-:W2:Y:S01]  /*01a0*/  @!P0 LDG.E.EL.64 R16, desc[UR4][R18.64] ;  /* 0x0000000412108981 */ /* 0x000ea2000c2e1b00 */
[----:B----4-:R-:W-:Y:S01]  /*01b0*/  IMAD.WIDE R20, R0, 0x8, R6 ;  /* 0x0000000800147825 */ /* 0x010fe200078e0206 */
[----:B------:R-:W-:-:S04]  /*01c0*/  CS2R R6, SRZ ;  /* 0x0000000000067805 */ /* 0x000fc8000001ff00 */
[----:B------:R1:W3:Y:S01]  /*01d0*/  @!P0 LDG.E.EL.128 R8, desc[UR4][R20.64] ;  /* 0x0000000414088981 */ /* 0x0002e2000c2e1d00 */
[----:B-----5:R-:W-:-:S05]  /*01e0*/  IMAD.WIDE R24, R5, 0x8, R12 ;  /* 0x0000000805187825 */ /* 0x020fca00078e020c */
[----:B------:R-:W4:Y:S01]  /*01f0*/  @!P0 LDG.E.EL.64 R6, desc[UR4][R24.64] ;  /* 0x0000000418068981 */ /* 0x000f22000c2e1b00 */
[----:B------:R-:W-:Y:S01]  /*0200*/  CS2R R12, SRZ ;  /* 0x00000000000c7805 */ /* 0x000fe2000001ff00 */
[----:B0-----:R-:W-:Y:S01]  /*0210*/  IMAD.WIDE R22, R0, 0x8, R22 ;  /* 0x0000000800167825 */ /* 0x001fe200078e0216 */
[----:B------:R-:W-:Y:S01]  /*0220*/  SHF.R.S32.HI R3, RZ, 0x17, R3 ;  /* 0x00000017ff037819 */ /* 0x000fe20000011403 */
[----:B-1----:R-:W0:Y:S03]  /*0230*/  LDC.64 R20, c[0x0][0x230] ;  /* 0x00008c00ff147b82 */ /* 0x002e260000000a00 */
[----:B------:R1:W5:Y:S01]  /*0240*/  @!P0 LDG.E.EL.128 R12, desc[UR4][R22.64] ;  /* 0x00000004160c8981 */ /* 0x000362000c2e1d00 */
[----:B------:R-:W-:-:S04]  /*0250*/  SGXT R3, R3, 0x1 ;  /* 0x000000010303781a */ /* 0x000fc80000000200 */
[----:B------:R-:W-:-:S04]  /*0260*/  LEA.HI R18, R3, R2, RZ, 0x4 ;  /* 0x0000000203127211 */ /* 0x000fc800078f20ff */
[----:B------:R-:W-:-:S04]  /*0270*/  SHF.R.S32.HI R3, RZ, 0x4, R18 ;  /* 0x00000004ff037819 */ /* 0x000fc80000011412 */
[----:B------:R-:W-:-:S04]  /*0280*/  LEA.HI R4, R3, R3, RZ, 0x2 ;  /* 0x0000000303047211 */ /* 0x000fc800078f10ff */
[----:B------:R-:W-:-:S05]  /*0290*/  LOP3.LUT R4, R4, 0xfffffffc, RZ, 0xc0, !PT ;  /* 0xfffffffc04047812 */ /* 0x000fca00078ec0ff */
[----:B------:R-:W-:-:S04]  /*02a0*/  IMAD.IADD R3, R3, 0x1, -R4 ;  /* 0x0000000103037824 */ /* 0x000fc800078e0a04 */
[----:B0-----:R-:W-:-:S04]  /*02b0*/  IMAD.WIDE R20, R3, 0x4, R20 ;  /* 0x0000000403147825 */ /* 0x001fc800078e0214 */
[----:B------:R-:W-:-:S06]  /*02c0*/  IMAD.MOV.U32 R3, RZ, RZ, RZ ;  /* 0x000000ffff037224 */ /* 0x000fcc00078e00ff */
[----:B------:R-:W5:Y:S01]  /*02d0*/  @!P0 LDG.E.EL R3, desc[UR4][R20.64] ;  /* 0x0000000414038981 */ /* 0x000f62000c2e1900 */
[----:B--2---:R-:W-:-:S04]  /*02e0*/  SHF.R.U32.HI R4, RZ, 0x1d, R17 ;  /* 0x0000001dff047819 */ /* 0x004fc80000011611 */
[----:B-1----:R-:W-:Y:S01]  /*02f0*/  LOP3.LUT R23, R4, 0x4, RZ, 0xc0, !PT ;  /* 0x0000000404177812 */ /* 0x002fe200078ec0ff */
[----:B------:R-:W-:-:S03]  /*0300*/  HFMA2.MMA R4, -RZ, RZ, 0, 0 ;  /* 0x00000000ff047435 */ /* 0x000fc600000001ff */
[----:B------:R-:W-:Y:S02]  /*0310*/  IADD3 R23, P1, R16, R23, RZ ;  /* 0x0000001710177210 */ /* 0x000fe40007f3e0ff */
[C---:B---3--:R-:W-:Y:S02]  /*0320*/  LEA R16, P2, R8.reuse, UR6, 0x2 ;  /* 0x0000000608107c11 */ /* 0x048fe4000f8410ff */
[----:B------:R-:W-:Y:S01]  /*0330*/  SHF.R.U32.HI R25, RZ, 0x1b, R9 ;  /* 0x0000001bff197819 */ /* 0x000fe20000011609 */
[----:B------:R-:W-:Y:S01]  /*0340*/  IMAD.X R24, RZ, RZ, R17, P1 ;  /* 0x000000ffff187224 */ /* 0x000fe200008e0611 */
[----:B------:R-:W-:Y:S01]  /*0350*/  LEA.HI.X R19, R8, UR7, R9, 0x2, P2 ;  /* 0x0000000708137c11 */ /* 0x000fe200090f1409 */
[----:B------:R0:W2:Y:S01]  /*0360*/  @!P0 LDG.E.EL R4, desc[UR4][R20.64] ;  /* 0x0000000414048981 */ /* 0x0000a2000c2e1900 */
[----:B------:R-:W-:Y:S02]  /*0370*/  LEA R9, P1, R10, UR6, 0x2 ;  /* 0x000000060a097c11 */ /* 0x000fe4000f8210ff */
[----:B------:R-:W-:-:S02]  /*0380*/  LOP3.LUT R25, R25, 0x10, RZ, 0xc0, !PT ;  /* 0x0000001019197812 */ /* 0x000fc400078ec0ff */
[----:B------:R-:W-:Y:S02]  /*0390*/  SHF.R.U32.HI R22, RZ, 0x1b, R11 ;  /* 0x0000001bff167819 */ /* 0x000fe4000001160b */
[----:B----4-:R-:W-:Y:S02]  /*03a0*/  SHF.R.U32.HI R17, RZ, 0x1d, R7 ;  /* 0x0000001dff117819 */ /* 0x010fe40000011607 */
[----:B------:R-:W-:Y:S02]  /*03b0*/  LEA.HI.X R11, R10, UR7, R11, 0x2, P1 ;  /* 0x000000070a0b7c11 */ /* 0x000fe400088f140b */
[----:B------:R-:W-:Y:S02]  /*03c0*/  IADD3 R8, P1, R25, R16, RZ ;  /* 0x0000001019087210 */ /* 0x000fe40007f3e0ff */
[C---:B0-----:R-:W-:Y:S01]  /*03d0*/  SHF.L.U64.HI R21, R23.reuse, 0x4, R24 ;  /* 0x0000000417157819 */ /* 0x041fe20000010218 */
[----:B------:R-:W-:Y:S01]  /*03e0*/  IMAD.SHL.U32 R23, R23, 0x10, RZ ;  /* 0x0000001017177824 */ /* 0x000fe200078e00ff */
[----:B------:R-:W-:-:S02]  /*03f0*/  LOP3.LUT R17, R17, 0x4, RZ, 0xc0, !PT ;  /* 0x0000000411117812 */ /* 0x000fc400078ec0ff */
[----:B------:R-:W-:Y:S01]  /*0400*/  LOP3.LUT R10, R22, 0x10, RZ, 0xc0, !PT ;  /* 0x00000010160a7812 */ /* 0x000fe200078ec0ff */
[----:B------:R-:W-:Y:S01]  /*0410*/  IMAD.X R19, RZ, RZ, R19, P1 ;  /* 0x000000ffff137224 */ /* 0x000fe200008e0613 */
[----:B------:R-:W-:Y:S02]  /*0420*/  IADD3 R24, P1, R23, R8, RZ ;  /* 0x0000000817187210 */ /* 0x000fe40007f3e0ff */
[----:B------:R-:W-:Y:S02]  /*0430*/  IADD3 R20, P3, R6, R17, RZ ;  /* 0x0000001106147210 */ /* 0x000fe40007f7e0ff */
[----:B------:R-:W-:Y:S02]  /*0440*/  IADD3 R10, P2, R10, R9, RZ ;  /* 0x000000090a0a7210 */ /* 0x000fe40007f5e0ff */
[----:B------:R-:W-:Y:S01]  /*0450*/  IADD3.X R25, R21, R19, RZ, P1, !PT ;  /* 0x0000001315197210 */ /* 0x000fe20000ffe4ff */
[----:B------:R-:W-:Y:S01]  /*0460*/  IMAD.X R7, RZ, RZ, R7, P3 ;  /* 0x000000ffff077224 */ /* 0x000fe200018e0607 */
[----:B------:R-:W-:Y:S01]  /*0470*/  IADD3 R16, P1, R10, R23, RZ ;  /* 0x000000170a107210 */ /* 0x000fe20007f3e0ff */
[----:B------:R-:W-:-:S02]  /*0480*/  IMAD.X R11, RZ, RZ, R11, P2 ;  /* 0x000000ffff0b7224 */ /* 0x000fc400010e060b */
[----:B------:R-:W-:Y:S01]  /*0490*/  IMAD.SHL.U32 R22, R20, 0x10, RZ ;  /* 0x0000001014167824 */ /* 0x000fe200078e00ff */
[----:B------:R-:W-:Y:S01]  /*04a0*/  LOP3.LUT R9, R18, 0xfffffff0, RZ, 0xc0, !PT ;  /* 0xfffffff012097812 */ /* 0x000fe200078ec0ff */
[----:B------:R-:W-:Y:S01]  /*04b0*/  IMAD.X R17, R11, 0x1, R21, P1 ;  /* 0x000000010b117824 */ /* 0x000fe200008e0615 */
[----:B------:R-:W-:Y:S02]  /*04c0*/  SHF.L.U64.HI R20, R20, 0x4, R7 ;  /* 0x0000000414147819 */ /* 0x000fe40000010207 */
[----:B------:R-:W-:Y:S01]  /*04d0*/  IADD3 R10, P1, R22, R10, RZ ;  /* 0x0000000a160a7210 */ /* 0x000fe20007f3e0ff */
[----:B------:R-:W-:Y:S01]  /*04e0*/  IMAD.MOV.U32 R6, RZ, RZ, RZ ;  /* 0x000000ffff067224 */ /* 0x000fe200078e00ff */
[----:B------:R-:W-:Y:S01]  /*04f0*/  IADD3 R18, P2, R22, R8, RZ ;  /* 0x0000000816127210 */ /* 0x000fe20007f5e0ff */
[C---:B------:R-:W-:Y:S01]  /*0500*/  IMAD.WIDE R24, R9.reuse, 0x4, R24 ;  /* 0x0000000409187825 */ /* 0x040fe200078e0218 */
[----:B-----5:R-:W-:Y:S02]  /*0510*/  SHF.R.U32.HI R26, RZ, 0x1b, R13 ;  /* 0x0000001bff1a7819 */ /* 0x020fe4000001160d */
[----:B------:R-:W-:Y:S01]  /*0520*/  IADD3.X R19, R20, R19, RZ, P2, !PT ;  /* 0x0000001314137210 */ /* 0x000fe200017fe4ff */
[----:B------:R-:W-:Y:S01]  /*0530*/  IMAD.X R11, R20, 0x1, R11, P1 ;  /* 0x00000001140b7824 */ /* 0x000fe200008e060b */
[----:B------:R-:W-:Y:S01]  /*0540*/  LEA R27, P1, R12, UR6, 0x2 ;  /* 0x000000060c1b7c11 */ /* 0x000fe2000f8210ff */
[----:B------:R-:W-:Y:S01]  /*0550*/  IMAD.MOV.U32 R7, RZ, RZ, RZ ;  /* 0x000000ffff077224 */ /* 0x000fe200078e00ff */
[----:B------:R0:W3:Y:S01]  /*0560*/  @!P0 LDG.E.EL R6, desc[UR4][R24.64] ;  /* 0x0000000418068981 */ /* 0x0000e2000c2e1900 */
[----:B------:R-:W-:-:S04]  /*0570*/  IMAD.WIDE R16, R9, 0x4, R16 ;  /* 0x0000000409107825 */ /* 0x000fc800078e0210 */
[----:B------:R-:W-:Y:S01]  /*0580*/  IMAD.MOV.U32 R8, RZ, RZ, RZ ;  /* 0x000000ffff087224 */ /* 0x000fe200078e00ff */
[----:B------:R1:W2:Y:S01]  /*0590*/  @!P0 LDG.E.EL R7, desc[UR4][R16.64] ;  /* 0x0000000410078981 */ /* 0x0002a2000c2e1900 */
[----:B------:R-:W-:Y:S01]  /*05a0*/  IMAD.WIDE R18, R9, 0x4, R18 ;  /* 0x0000000409127825 */ /* 0x000fe200078e0212 */
[----:B0-----:R-:W-:Y:S02]  /*05b0*/  LOP3.LUT R24, R26, 0x10, RZ, 0xc0, !PT ;  /* 0x000000101a187812 */ /* 0x001fe400078ec0ff */
[----:B------:R-:W-:Y:S02]  /*05c0*/  LEA.HI.X R26, R12, UR7, R13, 0x2, P1 ;  /* 0x000000070c1a7c11 */ /* 0x000fe400088f140d */
[----:B------:R0:W4:Y:S01]  /*05d0*/  @!P0 LDG.E.EL R8, desc[UR4][R18.64] ;  /* 0x0000000412088981 */ /* 0x000122000c2e1900 */
[----:B------:R-:W-:Y:S02]  /*05e0*/  SHF.R.U32.HI R12, RZ, 0x1b, R15 ;  /* 0x0000001bff0c7819 */ /* 0x000fe4000001160f */
[----:B------:R-:W-:-:S02]  /*05f0*/  LEA R13, P2, R14, UR6, 0x2 ;  /* 0x000000060e0d7c11 */ /* 0x000fc4000f8410ff */
[----:B-1----:R-:W-:Y:S02]  /*0600*/  IADD3 R17, P1, R24, R27, RZ ;  /* 0x0000001b18117210 */ /* 0x002fe40007f3e0ff */
[----:B------:R-:W-:Y:S01]  /*0610*/  LOP3.LUT R12, R12, 0x10, RZ, 0xc0, !PT ;  /* 0x000000100c0c7812 */ /* 0x000fe200078ec0ff */
[----:B------:R-:W-:Y:S01]  /*0620*/  IMAD.MOV.U32 R25, RZ, RZ, RZ ;  /* 0x000000ffff197224 */ /* 0x000fe200078e00ff */
[----:B0-----:R-:W-:Y:S01]  /*0630*/  LEA.HI.X R19, R14, UR7, R15, 0x2, P2 ;  /* 0x000000070e137c11 */ /* 0x001fe200090f140f */
[----:B------:R-:W-:Y:S01]  /*0640*/  IMAD.WIDE R10, R9, 0x4, R10 ;  /* 0x00000004090a7825 */ /* 0x000fe200078e020a */
[----:B------:R-:W-:Y:S02]  /*0650*/  IADD3 R16, P3, R17, R23, RZ ;  /* 0x0000001711107210 */ /* 0x000fe40007f7e0ff */
[----:B------:R-:W-:Y:S01]  /*0660*/  IADD3 R24, P2, R12, R13, RZ ;  /* 0x0000000d0c187210 */ /* 0x000fe20007f5e0ff */
[----:B------:R-:W-:Y:S01]  /*0670*/  IMAD.X R15, RZ, RZ, R26, P1 ;  /* 0x000000ffff0f7224 */ /* 0x000fe200008e061a */
[----:B------:R-:W-:Y:S01]  /*0680*/  IADD3 R14, P1, R22, R17, RZ ;  /* 0x00000011160e7210 */ /* 0x000fe20007f3e0ff */
[----:B------:R0:W5:Y:S01]  /*0690*/  @!P0 LDG.E.EL R25, desc[UR4][R10.64] ;  /* 0x000000040a198981 */ /* 0x000162000c2e1900 */
[----:B------:R-:W1:Y:S02]  /*06a0*/  LDC.64 R12, c[0x0][0x240] ;  /* 0x00009000ff0c7b82 */ /* 0x000e640000000a00 */
[----:B------:R-:W-:-:S02]  /*06b0*/  IADD3.X R17, R15, R21, RZ, P3, !PT ;  /* 0x000000150f117210 */ /* 0x000fc40001ffe4ff */
[----:B------:R-:W-:Y:S02]  /*06c0*/  IADD3 R18, P3, R24, R23, RZ ;  /* 0x0000001718127210 */ /* 0x000fe40007f7e0ff */
[----:B------:R-:W-:Y:S01]  /*06d0*/  IADD3 R22, P4, R22, R24, RZ ;  /* 0x0000001816167210 */ /* 0x000fe20007f9e0ff */
[----:B0-----:R-:W-:-:S04]  /*06e0*/  IMAD.X R10, RZ, RZ, R19, P2 ;  /* 0x000000ffff0a7224 */ /* 0x001fc800010e0613 */
[----:B------:R-:W-:Y:S01]  /*06f0*/  IMAD.X R19, R10, 0x1, R21, P3 ;  /* 0x000000010a137824 */ /* 0x000fe200018e0615 */
[----:B------:R-:W-:Y:S02]  /*0700*/  IADD3.X R23, R20, R10, RZ, P4, !PT ;  /* 0x0000000a14177210 */ /* 0x000fe400027fe4ff */
[----:B------:R-:W0:Y:S01]  /*0710*/  LDC.64 R10, c[0x0][0x250] ;  /* 0x00009400ff0a7b82 */ /* 0x000e220000000a00 */
[----:B------:R-:W-:Y:S01]  /*0720*/  IMAD.X R15, R20, 0x1, R15, P1 ;  /* 0x00000001140f7824 */ /* 0x000fe200008e060f */
[----:B------:R-:W-:Y:S01]  /*0730*/  CS2R R20, SRZ ;  /* 0x0000000000147805 */ /* 0x000fe2000001ff00 */
[----:B------:R-:W-:-:S04]  /*0740*/  IMAD.WIDE R16, R9, 0x4, R16 ;  /* 0x0000000409107825 */ /* 0x000fc800078e0210 */
[----:B------:R-:W-:-:S04]  /*0750*/  IMAD.WIDE R14, R9, 0x4, R14 ;  /* 0x00000004090e7825 */ /* 0x000fc800078e020e */
[C---:B------:R-:W-:Y:S01]  /*0760*/  IMAD.WIDE R18, R9.reuse, 0x4, R18 ;  /* 0x0000000409127825 */ /* 0x040fe200078e0212 */
[----:B------:R1:W5:Y:S03]  /*0770*/  @!P0 LDG.E.EL R20, desc[UR4][R14.64] ;  /* 0x000000040e148981 */ /* 0x000366000c2e1900 */
[----:B------:R-:W-:-:S04]  /*0780*/  IMAD.WIDE R22, R9, 0x4, R22 ;  /* 0x0000000409167825 */ /* 0x000fc800078e0216 */
[----:B------:R-:W-:Y:S01]  /*0790*/  IMAD.MOV.U32 R24, RZ, RZ, RZ ;  /* 0x000000ffff187224 */ /* 0x000fe200078e00ff */
[----:B------:R-:W5:Y:S01]  /*07a0*/  @!P0 LDG.E.EL R21, desc[UR4][R22.64] ;  /* 0x0000000416158981 */ /* 0x000f62000c2e1900 */
[----:B------:R-:W-:Y:S01]  /*07b0*/  IMAD.MOV.U32 R9, RZ, RZ, RZ ;  /* 0x000000ffff097224 */ /* 0x000fe200078e00ff */
[----:B-1----:R-:W1:Y:S03]  /*07c0*/  LDC.64 R14, c[0x0][0x210] ;  /* 0x00008400ff0e7b82 */ /* 0x002e660000000a00 */
[----:B------:R0:W5:Y:S01]  /*07d0*/  @!P0 LDG.E.EL R24, desc[UR4][R16.64] ;  /* 0x0000000410188981 */ /* 0x000162000c2e1900 */
[----:B------:R-:W-:-:S03]  /*07e0*/  IMAD.WIDE R12, R0, 0x4, R12 ;  /* 0x00000004000c7825 */ /* 0x000fc600078e020c */
[----:B------:R3:W5:Y:S01]  /*07f0*/  @!P0 LDG.E.EL R9, desc[UR4][R18.64] ;  /* 0x0000000412098981 */ /* 0x000762000c2e1900 */
[----:B0-----:R-:W-:Y:S01]  /*0800*/  CS2R R16, SRZ ;  /* 0x0000000000107805 */ /* 0x001fe2000001ff00 */
[----:B------:R-:W-:-:S05]  /*0810*/  IMAD.WIDE R10, R5, 0x4, R10 ;  /* 0x00000004050a7825 */ /* 0x000fca00078e020a */
[----:B------:R-:W5:Y:S01]  /*0820*/  @!P0 LDG.E.EL.64 R16, desc[UR4][R12.64] ;  /* 0x000000040c108981 */ /* 0x000f62000c2e1b00 */
[----:B------:R-:W-:Y:S02]  /*0830*/  IMAD.MOV.U32 R5, RZ, RZ, RZ ;  /* 0x000000ffff057224 */ /* 0x000fe400078e00ff */
[----:B------:R-:W-:-:S04]  /*0840*/  IMAD.MOV.U32 R0, RZ, RZ, RZ ;  /* 0x000000ffff007224 */ /* 0x000fc800078e00ff */
[----:B------:R-:W5:Y:S04]  /*0850*/  @!P0 LDG.E.EL R5, desc[UR4][R10.64] ;  /* 0x000000040a058981 */ /* 0x000f68000c2e1900 */
[----:B------:R-:W5:Y:S01]  /*0860*/  @!P0 LDG.E.EL R0, desc[UR4][R10.64] ;  /* 0x000000040a008981 */ /* 0x000f62000c2e1900 */
[----:B-1----:R-:W-:-:S04]  /*0870*/  IMAD.WIDE R14, R2, 0x4, R14 ;  /* 0x00000004020e7825 */ /* 0x002fc800078e020e */
[--C-:B---3--:R-:W-:Y:S01]  /*0880*/  FADD R19, R6, R3.reuse ;  /* 0x0000000306137221 */ /* 0x108fe20000000000 */
[--C-:B--2---:R-:W-:Y:S01]  /*0890*/  FADD R6, R7, R4.reuse ;  /* 0x0000000407067221 */ /* 0x104fe20000000000 */
[--C-:B----4-:R-:W-:Y:S01]  /*08a0*/  FADD R23, R8, R3.reuse ;  /* 0x0000000308177221 */ /* 0x110fe20000000000 */
[----:B-----5:R-:W-:Y:S01]  /*08b0*/  FADD R8, R25, R4 ;  /* 0x0000000419087221 */ /* 0x020fe20000000000 */
[----:B------:R-:W-:-:S04]  /*08c0*/  FADD R20, R20, R3 ;  /* 0x0000000314147221 */ /* 0x000fc80000000000 */
[----:B------:R-:W-:Y:S01]  /*08d0*/  FADD R20, -R23, R20 ;  /* 0x0000001417147221 */ /* 0x000fe20000000100 */
[--C-:B------:R-:W-:Y:S01]  /*08e0*/  FADD R21, R21, R4.reuse ;  /* 0x0000000415157221 */ /* 0x100fe20000000000 */
[----:B------:R-:W-:Y:S01]  /*08f0*/  FADD R24, R24, R3 ;  /* 0x0000000318187221 */ /* 0x000fe20000000000 */
[----:B------:R-:W-:-:S03]  /*0900*/  FADD R9, R9, R4 ;  /* 0x0000000409097221 */ /* 0x000fc60000000000 */
[----:B------:R-:W-:Y:S01]  /*0910*/  FADD R24, -R19, R24 ;  /* 0x0000001813187221 */ /* 0x000fe20000000100 */
[----:B------:R-:W-:Y:S01]  /*0920*/  FADD R21, -R8, R21 ;  /* 0x0000001508157221 */ /* 0x000fe20000000100 */
[----:B------:R-:W-:Y:S02]  /*0930*/  FADD R9, -R6, R9 ;  /* 0x0000000906097221 */ /* 0x000fe40000000100 */
[-C--:B------:R-:W-:Y:S01]  /*0940*/  FFMA R24, R24, R16.reuse, R19 ;  /* 0x0000001018187223 */ /* 0x080fe20000000013 */
[----:B------:R-:W-:Y:S01]  /*0950*/  FFMA R23, R20, R16, R23 ;  /* 0x0000001014177223 */ /* 0x000fe20000000017 */
[-C--:B------:R-:W-:Y:S01]  /*0960*/  FFMA R9, R9, R17.reuse, R6 ;  /* 0x0000001109097223 */ /* 0x080fe20000000006 */
[----:B------:R-:W-:Y:S02]  /*0970*/  FFMA R8, R21, R17, R8 ;  /* 0x0000001115087223 */ /* 0x000fe40000000008 */
[----:B------:R-:W-:Y:S02]  /*0980*/  FADD R23, -R24, R23 ;  /* 0x0000001718177221 */ /* 0x000fe40000000100 */
[----:B------:R-:W-:-:S02]  /*0990*/  FADD R8, -R9, R8 ;  /* 0x0000000809087221 */ /* 0x000fc40000000100 */
[----:B------:R-:W-:Y:S02]  /*09a0*/  FFMA R24, R23, R5, R24 ;  /* 0x0000000517187223 */ /* 0x000fe40000000018 */
[----:B------:R-:W-:Y:S01]  /*09b0*/  FFMA R25, R8, R0, R9 ;  /* 0x0000000008197223 */ /* 0x000fe20000000009 */
[----:B------:R-:W-:Y:S06]  /*09c0*/  @P0 EXIT ;  /* 0x000000000000094d */ /* 0x000fec0003800000 */
[----:B------:R-:W-:Y:S01]  /*09d0*/  STG.E.64 desc[UR4][R14.64], R24 ;  /* 0x000000180e007986 */ /* 0x000fe2000c101b04 */
[----:B------:R-:W-:Y:S05]  /*09e0*/  EXIT ;  /* 0x000000000000794d */ /* 0x000fea0003800000 */
.L_x_0:
[----:B------:R-:W-:-:S00]  /*09f0*/  BRA `(.L_x_0) ;  /* 0xfffffffc00fc7947 */ /* 0x000fc0000383ffff */
[----:B------:R-:W-:-:S00]  /*0a00*/  NOP ;  /* 0x0000000000007918 */ /* 0x000fc00000000000 */
[----:B------:R-:W-:-:S00]  /*0a10*/  NOP ;  /* 0x0000000000007918 */ /* 0x000fc00000000000 */
[----:B------:R-:W-:-:S00]  /*0a20*/  NOP ;  /* 0x0000000000007918 */ /* 0x000fc00000000000 */
[----:B------:R-:W-:-:S00]  /*0a30*/  NOP ;  /* 0x0000000000007918 */ /* 0x000fc00000000000 */
[----:B------:R-:W-:-:S00]  /*0a40*/  NOP ;  /* 0x0000000000007918 */ /* 0x000fc00000000000 */
[----:B------:R-:W-:-:S00]  /*0a50*/  NOP ;  /* 0x0000000000007918 */ /* 0x000fc00000000000 */
[----:B------:R-:W-:-:S00]  /*0a60*/  NOP ;  /* 0x0000000000007918 */ /* 0x000fc00000000000 */
[----:B------:R-:W-:-:S00]  /*0a70*/  NOP ;  /* 0x0000000000007918 */ /* 0x000fc00000000000 */
.L_x_1:


//--------------------- .nv.constant0.triton_poi_fused__unsafe_index_add_convolution_mul_sub_9 --------------------------
	.section	.nv.constant0.triton_poi_fused__unsafe_index_add_convolution_mul_sub_9,"a",@progbits
	.sectionflags	@""
	.align	4
.nv.constant0.triton_poi_fused__unsafe_index_add_convolution_mul_sub_9:
	.zero		604
